	.headerflags	@"EF_CUDA_TEXMODE_UNIFIED EF_CUDA_64BIT_ADDRESS EF_CUDA_ACCELERATORS EF_CUDA_SM90 EF_CUDA_VIRTUAL_SM(EF_CUDA_SM90)"
	.elftype	@"ET_EXEC"


//--------------------- .nv.info                  --------------------------
	.section	.nv.info,"",@"SHT_CUDA_INFO"
	.align	4


	//----- nvinfo : EIATTR_REGCOUNT
	.align		4
        /*0000*/ 	.byte	0x04, 0x2f
        /*0002*/ 	.short	(.L_1 - .L_0)
	.align		4
.L_0:
        /*0004*/ 	.word	index@(triton_poi_fused_convolution_max_pool2d_with_indices_relu_17)
        /*0008*/ 	.word	0x00000012


	//----- nvinfo : EIATTR_MIN_STACK_SIZE
	.align		4
.L_1:
        /*000c*/ 	.byte	0x04, 0x12
        /*000e*/ 	.short	(.L_3 - .L_2)
	.align		4
.L_2:
        /*0010*/ 	.word	index@(triton_poi_fused_convolution_max_pool2d_with_indices_relu_17)
        /*0014*/ 	.word	0x00000000


	//----- nvinfo : EIATTR_FRAME_SIZE
	.align		4
.L_3:
        /*0018*/ 	.byte	0x04, 0x11
        /*001a*/ 	.short	(.L_5 - .L_4)
	.align		4
.L_4:
        /*001c*/ 	.word	index@(triton_poi_fused_convolution_max_pool2d_with_indices_relu_17)
        /*0020*/ 	.word	0x00000000


	//----- nvinfo : EIATTR_MIN_STACK_SIZE
	.align		4
.L_5:
        /*0024*/ 	.byte	0x04, 0x12
        /*0026*/ 	.short	(.L_7 - .L_6)
	.align		4
.L_6:
        /*0028*/ 	.word	index@(triton_poi_fused_convolution_max_pool2d_with_indices_relu_17)
        /*002c*/ 	.word	0x00000000
.L_7:


//--------------------- .nv.info.triton_poi_fused_convolution_max_pool2d_with_indices_relu_17 --------------------------
	.section	.nv.info.triton_poi_fused_convolution_max_pool2d_with_indices_relu_17,"",@"SHT_CUDA_INFO"
	.sectionflags	@""
	.align	4


	//----- nvinfo : EIATTR_CUDA_API_VERSION
	.align		4
        /*0000*/ 	.byte	0x04, 0x37
        /*0002*/ 	.short	(.L_9 - .L_8)
.L_8:
        /*0004*/ 	.word	0x0000007c


	//----- nvinfo : EIATTR_KPARAM_INFO
	.align		4
.L_9:
        /*0008*/ 	.byte	0x04, 0x17
        /*000a*/ 	.short	(.L_11 - .L_10)
.L_10:
        /*000c*/ 	.word	0x00000000
        /*0010*/ 	.short	0x0002
        /*0012*/ 	.short	0x0010
        /*0014*/ 	.byte	0x00, 0xf0, 0x11, 0x00


	//----- nvinfo : EIATTR_KPARAM_INFO
	.align		4
.L_11:
        /*0018*/ 	.byte	0x04, 0x17
        /*001a*/ 	.short	(.L_13 - .L_12)
.L_12:
        /*001c*/ 	.word	0x00000000
        /*0020*/ 	.short	0x0001
        /*0022*/ 	.short	0x0008
        /*0024*/ 	.byte	0x00, 0xf4, 0x21, 0x00


	//----- nvinfo : EIATTR_KPARAM_INFO
	.align		4
.L_13:
        /*0028*/ 	.byte	0x04, 0x17
        /*002a*/ 	.short	(.L_15 - .L_14)
.L_14:
        /*002c*/ 	.word	0x00000000
        /*0030*/ 	.short	0x0000
        /*0032*/ 	.short	0x0000
        /*0034*/ 	.byte	0x00, 0xf4, 0x21, 0x00


	//----- nvinfo : EIATTR_SPARSE_MMA_MASK
	.align		4
.L_15:
        /*0038*/ 	.byte	0x03, 0x50
        /*003a*/ 	.short	0x0000


	//----- nvinfo : EIATTR_MAXREG_COUNT
	.align		4
        /*003c*/ 	.byte	0x03, 0x1b
        /*003e*/ 	.short	0x00ff


	//----- nvinfo : EIATTR_EXIT_INSTR_OFFSETS
	.align		4
        /*0040*/ 	.byte	0x04, 0x1c
        /*0042*/ 	.short	(.L_17 - .L_16)


	//   ....[0]....
.L_16:
        /*0044*/ 	.word	0x000002d0


	//----- nvinfo : EIATTR_REQNTID
	.align		4
.L_17:
        /*0048*/ 	.byte	0x04, 0x10
        /*004a*/ 	.short	(.L_19 - .L_18)
.L_18:
        /*004c*/ 	.word	0x00000080
        /*0050*/ 	.word	0x00000001
        /*0054*/ 	.word	0x00000001


	//----- nvinfo : EIATTR_CBANK_PARAM_SIZE
	.align		4
.L_19:
        /*0058*/ 	.byte	0x03, 0x19
        /*005a*/ 	.short	0x0014


	//----- nvinfo : EIATTR_PARAM_CBANK
	.align		4
        /*005c*/ 	.byte	0x04, 0x0a
        /*005e*/ 	.short	(.L_21 - .L_20)
	.align		4
.L_20:
        /*0060*/ 	.word	index@(.nv.constant0.triton_poi_fused_convolution_max_pool2d_with_indices_relu_17)
        /*0064*/ 	.short	0x0210
        /*0066*/ 	.short	0x0014


	//----- nvinfo : EIATTR_SW_WAR
	.align		4
.L_21:
        /*0068*/ 	.byte	0x04, 0x36
        /*006a*/ 	.short	(.L_23 - .L_22)
.L_22:
        /*006c*/ 	.word	0x00000008
.L_23:


//--------------------- .nv.callgraph             --------------------------
	.section	.nv.callgraph,"",@"SHT_CUDA_CALLGRAPH"
	.align	4
	.sectionentsize	8
	.align		4
        /*0000*/ 	.word	0x00000000
	.align		4
        /*0004*/ 	.word	0xffffffff
	.align		4
        /*0008*/ 	.word	0x00000000
	.align		4
        /*000c*/ 	.word	0xfffffffe
	.align		4
        /*0010*/ 	.word	0x00000000
	.align		4
        /*0014*/ 	.word	0xfffffffd
	.align		4
        /*0018*/ 	.word	0x00000000
	.align		4
        /*001c*/ 	.word	0xfffffffc


//--------------------- .text.triton_poi_fused_convolution_max_pool2d_with_indices_relu_17 --------------------------
	.section	.text.triton_poi_fused_convolution_max_pool2d_with_indices_relu_17,"ax",@progbits
	.align	128
        .global         triton_poi_fused_convolution_max_pool2d_with_indices_relu_17
        .type           triton_poi_fused_convolution_max_pool2d_with_indices_relu_17,@function
        .size           triton_poi_fused_convolution_max_pool2d_with_indices_relu_17,(.L_x_1 - triton_poi_fused_convolution_max_pool2d_with_indices_relu_17)
        .other          triton_poi_fused_convolution_max_pool2d_with_indices_relu_17,@"STO_CUDA_ENTRY STV_DEFAULT"
triton_poi_fused_convolution_max_pool2d_with_indices_relu_17:
.text.triton_poi_fused_convolution_max_pool2d_with_indices_relu_17:
[----:B------:R-:W-:Y:S01]  /*0000*/  LDC R1, c[0x0][0x28] ;  /* 0x00000a00ff017b82 */ /* 0x000fe20000000800 */
[----:B------:R-:W1:Y:S07]  /*0010*/  S2R R0, SR_TID.X ;  /* 0x0000000000007919 */ /* 0x000e6e0000002100 */
[----:B------:R-:W2:Y:S01]  /*0020*/  LDC.64 R4, c[0x0][0x218] ;  /* 0x00008600ff047b82 */ /* 0x000ea20000000a00 */
[----:B------:R-:W-:Y:S01]  /*0030*/  ULDC.64 UR4, c[0x0][0x208] ;  /* 0x0000820000047ab9 */ /* 0x000fe20000000a00 */
[----:B------:R-:W3:Y:S06]  /*0040*/  S2R R7, SR_CTAID.X ;  /* 0x0000000000077919 */ /* 0x000eec0000002500 */
[----:B------:R-:W4:Y:S01]  /*0050*/  LDC.64 R2, c[0x0][0x210] ;  /* 0x00008400ff027b82 */ /* 0x000f220000000a00 */
[----:B-1----:R-:W-:Y:S01]  /*0060*/  IMAD.SHL.U32 R0, R0, 0x4, RZ ;  /* 0x0000000400007824 */ /* 0x002fe200078e00ff */
[----:B---3--:R-:W-:-:S04]  /*0070*/  SHF.R.S32.HI R6, RZ, 0x15, R7 ;  /* 0x00000015ff067819 */ /* 0x008fc80000011407 */
[----:B------:R-:W-:-:S05]  /*0080*/  LOP3.LUT R0, R0, 0x1fc, RZ, 0xc0, !PT ;  /* 0x000001fc00007812 */ /* 0x000fca00078ec0ff */
[----:B------:R-:W-:Y:S01]  /*0090*/  IMAD R7, R7, 0x400, R0 ;  /* 0x0000040007077824 */ /* 0x000fe200078e0200 */
[----:B------:R-:W-:-:S03]  /*00a0*/  SGXT R0, R6, 0x1 ;  /* 0x000000010600781a */ /* 0x000fc60000000200 */
[----:B----4-:R-:W-:Y:S01]  /*00b0*/  IMAD.WIDE R2, R7, 0x4, R2 ;  /* 0x0000000407027825 */ /* 0x010fe200078e0202 */
[----:B------:R-:W-:-:S04]  /*00c0*/  LEA.HI R0, R0, R7, RZ, 0x9 ;  /* 0x0000000700007211 */ /* 0x000fc800078f48ff */
[----:B------:R-:W-:Y:S01]  /*00d0*/  LOP3.LUT R0, R0, 0xfffffe00, RZ, 0xc0, !PT ;  /* 0xfffffe0000007812 */ /* 0x000fe200078ec0ff */
[----:B------:R-:W3:Y:S04]  /*00e0*/  LDG.E.128 R12, desc[UR4][R2.64+0x800] ;  /* 0x00080004020c7981 */ /* 0x000ee8000c1e1d00 */
[----:B------:R-:W-:-:S04]  /*00f0*/  IMAD.IADD R9, R7, 0x1, -R0 ;  /* 0x0000000107097824 */ /* 0x000fc800078e0a00 */
[----:B--2---:R-:W-:Y:S02]  /*0100*/  IMAD.WIDE R4, R9, 0x4, R4 ;  /* 0x0000000409047825 */ /* 0x004fe400078e0204 */
[----:B------:R-:W2:Y:S04]  /*0110*/  LDG.E.128 R8, desc[UR4][R2.64] ;  /* 0x0000000402087981 */ /* 0x000ea8000c1e1d00 */
[----:B------:R-:W3:Y:S02]  /*0120*/  LDG.E.EL.128 R4, desc[UR4][R4.64] ;  /* 0x0000000404047981 */ /* 0x000ee4000c2e1d00 */
[CC--:B---3--:R-:W-:Y:S01]  /*0130*/  FSETP.GEU.AND P6, PT, R12.reuse, -R4.reuse, PT ;  /* 0x800000040c00720b */ /* 0x0c8fe20003fce000 */
[--C-:B------:R-:W-:Y:S01]  /*0140*/  FADD R12, R12, R4.reuse ;  /* 0x000000040c0c7221 */ /* 0x100fe20000000000 */
[C---:B--2---:R-:W-:Y:S01]  /*0150*/  FSETP.GEU.AND P2, PT, R8.reuse, -R4, PT ;  /* 0x800000040800720b */ /* 0x044fe20003f4e000 */
[----:B------:R-:W-:Y:S01]  /*0160*/  FADD R8, R8, R4 ;  /* 0x0000000408087221 */ /* 0x000fe20000000000 */
[----:B------:R-:W-:-:S02]  /*0170*/  FSETP.GEU.AND P5, PT, R13, -R5, PT ;  /* 0x800000050d00720b */ /* 0x000fc40003fae000 */
[----:B------:R-:W-:Y:S01]  /*0180*/  SEL R4, R12, RZ, P6 ;  /* 0x000000ff0c047207 */ /* 0x000fe20003000000 */
[----:B------:R-:W-:Y:S01]  /*0190*/  FADD R13, R13, R5 ;  /* 0x000000050d0d7221 */ /* 0x000fe20000000000 */
[CC--:B------:R-:W-:Y:S01]  /*01a0*/  FSETP.GEU.AND P4, PT, R14.reuse, -R6.reuse, PT ;  /* 0x800000060e00720b */ /* 0x0c0fe20003f8e000 */
[--C-:B------:R-:W-:Y:S01]  /*01b0*/  FADD R14, R14, R6.reuse ;  /* 0x000000060e0e7221 */ /* 0x100fe20000000000 */
[C---:B------:R-:W-:Y:S01]  /*01c0*/  FSETP.GEU.AND P3, PT, R15.reuse, -R7, PT ;  /* 0x800000070f00720b */ /* 0x040fe20003f6e000 */
[----:B------:R-:W-:Y:S01]  /*01d0*/  FADD R15, R15, R7 ;  /* 0x000000070f0f7221 */ /* 0x000fe20000000000 */
[C---:B------:R-:W-:Y:S01]  /*01e0*/  FSETP.GEU.AND P1, PT, R9.reuse, -R5, PT ;  /* 0x800000050900720b */ /* 0x040fe20003f2e000 */
[----:B------:R-:W-:Y:S01]  /*01f0*/  FADD R9, R9, R5 ;  /* 0x0000000509097221 */ /* 0x000fe20000000000 */
[C---:B------:R-:W-:Y:S01]  /*0200*/  FSETP.GEU.AND P0, PT, R10.reuse, -R6, PT ;  /* 0x800000060a00720b */ /* 0x040fe20003f0e000 */
[----:B------:R-:W-:Y:S01]  /*0210*/  FADD R10, R10, R6 ;  /* 0x000000060a0a7221 */ /* 0x000fe20000000000 */
[C---:B------:R-:W-:Y:S01]  /*0220*/  FSETP.GEU.AND P6, PT, R11.reuse, -R7, PT ;  /* 0x800000070b00720b */ /* 0x040fe20003fce000 */
[----:B------:R-:W-:Y:S01]  /*0230*/  FADD R11, R11, R7 ;  /* 0x000000070b0b7221 */ /* 0x000fe20000000000 */
[----:B------:R-:W-:-:S02]  /*0240*/  SEL R5, R13, RZ, P5 ;  /* 0x000000ff0d057207 */ /* 0x000fc40002800000 */
[----:B------:R-:W-:Y:S02]  /*0250*/  SEL R6, R14, RZ, P4 ;  /* 0x000000ff0e067207 */ /* 0x000fe40002000000 */
[----:B------:R-:W-:Y:S02]  /*0260*/  SEL R7, R15, RZ, P3 ;  /* 0x000000ff0f077207 */ /* 0x000fe40001800000 */
[----:B------:R-:W-:Y:S02]  /*0270*/  SEL R8, R8, RZ, P2 ;  /* 0x000000ff08087207 */ /* 0x000fe40001000000 */
[----:B------:R-:W-:Y:S02]  /*0280*/  SEL R9, R9, RZ, P1 ;  /* 0x000000ff09097207 */ /* 0x000fe40000800000 */
[----:B------:R-:W-:Y:S02]  /*0290*/  SEL R10, R10, RZ, P0 ;  /* 0x000000ff0a0a7207 */ /* 0x000fe40000000000 */
[----:B------:R-:W-:Y:S01]  /*02a0*/  SEL R11, R11, RZ, P6 ;  /* 0x000000ff0b0b7207 */ /* 0x000fe20003000000 */
[----:B------:R-:W-:Y:S04]  /*02b0*/  STG.E.128 desc[UR4][R2.64+0x800], R4 ;  /* 0x0008000402007986 */ /* 0x000fe8000c101d04 */
[----:B------:R-:W-:Y:S01]  /*02c0*/  STG.E.128 desc[UR4][R2.64], R8 ;  /* 0x0000000802007986 */ /* 0x000fe2000c101d04 */
[----:B------:R-:W-:Y:S05]  /*02d0*/  EXIT ;  /* 0x000000000000794d */ /* 0x000fea0003800000 */
.L_x_0:
[----:B------:R-:W-:-:S00]  /*02e0*/  BRA `(.L_x_0) ;  /* 0xfffffffc00fc7947 */ /* 0x000fc0000383ffff */
[----:B------:R-:W-:-:S00]  /*02f0*/  NOP ;  /* 0x0000000000007918 */ /* 0x000fc00000000000 */
        /* <DEDUP_REMOVED lines=8> */
.L_x_1:


//--------------------- .nv.constant0.triton_poi_fused_convolution_max_pool2d_with_indices_relu_17 --------------------------
	.section	.nv.constant0.triton_poi_fused_convolution_max_pool2d_with_indices_relu_17,"a",@progbits
	.sectionflags	@""
	.align	4
.nv.constant0.triton_poi_fused_convolution_max_pool2d_with_indices_relu_17:
	.zero		548
